//
// Generated by NVIDIA NVVM Compiler
//
// Compiler Build ID: CL-36424714
// Cuda compilation tools, release 13.0, V13.0.88
// Based on NVVM 20.0.0
//

.version 9.0
.target sm_100
.address_size 64

	// .globl	_Z19generateSubgraphCSRPiS_S_S_S_S_S_i

.visible .entry _Z19generateSubgraphCSRPiS_S_S_S_S_S_i(
	.param .u64 .ptr .align 1 _Z19generateSubgraphCSRPiS_S_S_S_S_S_i_param_0,
	.param .u64 .ptr .align 1 _Z19generateSubgraphCSRPiS_S_S_S_S_S_i_param_1,
	.param .u64 .ptr .align 1 _Z19generateSubgraphCSRPiS_S_S_S_S_S_i_param_2,
	.param .u64 .ptr .align 1 _Z19generateSubgraphCSRPiS_S_S_S_S_S_i_param_3,
	.param .u64 .ptr .align 1 _Z19generateSubgraphCSRPiS_S_S_S_S_S_i_param_4,
	.param .u64 .ptr .align 1 _Z19generateSubgraphCSRPiS_S_S_S_S_S_i_param_5,
	.param .u64 .ptr .align 1 _Z19generateSubgraphCSRPiS_S_S_S_S_S_i_param_6,
	.param .u32 _Z19generateSubgraphCSRPiS_S_S_S_S_S_i_param_7
)
{
	.reg .pred 	%p<8>;
	.reg .b32 	%r<32>;
	.reg .b64 	%rd<30>;

	ld.param.u64 	%rd8, [_Z19generateSubgraphCSRPiS_S_S_S_S_S_i_param_0];
	ld.param.u64 	%rd9, [_Z19generateSubgraphCSRPiS_S_S_S_S_S_i_param_1];
	ld.param.u64 	%rd10, [_Z19generateSubgraphCSRPiS_S_S_S_S_S_i_param_2];
	ld.param.u64 	%rd11, [_Z19generateSubgraphCSRPiS_S_S_S_S_S_i_param_3];
	ld.param.u64 	%rd12, [_Z19generateSubgraphCSRPiS_S_S_S_S_S_i_param_4];
	ld.param.u64 	%rd13, [_Z19generateSubgraphCSRPiS_S_S_S_S_S_i_param_5];
	ld.param.u64 	%rd14, [_Z19generateSubgraphCSRPiS_S_S_S_S_S_i_param_6];
	ld.param.u32 	%r16, [_Z19generateSubgraphCSRPiS_S_S_S_S_S_i_param_7];
	cvta.to.global.u64 	%rd1, %rd14;
	mov.u32 	%r17, %ctaid.x;
	mov.u32 	%r18, %ntid.x;
	mov.u32 	%r19, %tid.x;
	mad.lo.s32 	%r1, %r17, %r18, %r19;
	setp.ge.s32 	%p1, %r1, %r16;
	@%p1 bra 	$L__BB0_8;
	cvta.to.global.u64 	%rd15, %rd8;
	cvta.to.global.u64 	%rd16, %rd11;
	mul.wide.s32 	%rd17, %r1, 4;
	add.s64 	%rd18, %rd1, %rd17;
	ld.global.u32 	%r20, [%rd18];
	add.s64 	%rd2, %rd16, %rd17;
	ld.global.u32 	%r27, [%rd2+-4];
	st.global.u32 	[%rd2], %r27;
	mul.wide.s32 	%rd19, %r20, 4;
	add.s64 	%rd3, %rd15, %rd19;
	ld.global.u32 	%r28, [%rd3];
	ld.global.u32 	%r26, [%rd3+4];
	setp.ge.s32 	%p2, %r28, %r26;
	setp.lt.s32 	%p3, %r16, 1;
	or.pred  	%p4, %p2, %p3;
	@%p4 bra 	$L__BB0_8;
	cvta.to.global.u64 	%rd4, %rd9;
	cvta.to.global.u64 	%rd5, %rd12;
	cvta.to.global.u64 	%rd6, %rd10;
	cvta.to.global.u64 	%rd7, %rd13;
$L__BB0_3:
	mul.wide.s32 	%rd20, %r28, 4;
	add.s64 	%rd21, %rd4, %rd20;
	ld.global.u32 	%r8, [%rd21];
	mov.b32 	%r29, 0;
$L__BB0_4:
	mul.wide.u32 	%rd22, %r29, 4;
	add.s64 	%rd23, %rd1, %rd22;
	ld.global.u32 	%r22, [%rd23];
	setp.eq.s32 	%p5, %r8, %r22;
	@%p5 bra 	$L__BB0_6;
	add.s32 	%r29, %r29, 1;
	setp.eq.s32 	%p6, %r29, %r16;
	@%p6 bra 	$L__BB0_7;
	bra.uni 	$L__BB0_4;
$L__BB0_6:
	mul.wide.s32 	%rd24, %r27, 4;
	add.s64 	%rd25, %rd5, %rd24;
	st.global.u32 	[%rd25], %r29;
	add.s64 	%rd27, %rd6, %rd20;
	ld.global.u32 	%r23, [%rd27];
	ld.global.u32 	%r24, [%rd2];
	mul.wide.s32 	%rd28, %r24, 4;
	add.s64 	%rd29, %rd7, %rd28;
	st.global.u32 	[%rd29], %r23;
	ld.global.u32 	%r25, [%rd2];
	add.s32 	%r27, %r25, 1;
	st.global.u32 	[%rd2], %r27;
	ld.global.u32 	%r26, [%rd3+4];
$L__BB0_7:
	add.s32 	%r28, %r28, 1;
	setp.lt.s32 	%p7, %r28, %r26;
	@%p7 bra 	$L__BB0_3;
$L__BB0_8:
	ret;

}


// ===== COMPILED SASS (sm_100) =====

	.target	sm_100

	.elftype	@"ET_EXEC"


//--------------------- .note.nv.tkinfo           --------------------------
	.section	.note.nv.tkinfo,"",@"SHT_NOTE"
	.sectionflags	@"SHF_NOTE_NV_TKINFO"
	.tkinfo
        /*0018*/ 	.word	0x00000002
        /*0030*/ 	.string	""
        /*0030*/ 	.string	"ptxas"
        /*0030*/ 	.string	"Cuda compilation tools, release 13.0, V13.0.88"
        /*0030*/ 	.string	"Build cuda_13.0.r13.0/compiler.36424714_0"
        /*0030*/ 	.string	"-arch sm_100 -m 64 "



//--------------------- .note.nv.cuinfo           --------------------------
	.section	.note.nv.cuinfo,"",@"SHT_NOTE"
	.sectionflags	@"SHF_NOTE_NV_CUINFO"
        /*0018*/ 	.short	0x0002
        /*001a*/ 	.short	0x0064
        /*001c*/ 	.short	0x0082
	.zero		2


//--------------------- .nv.info                  --------------------------
	.section	.nv.info,"",@"SHT_CUDA_INFO"
	.align	4


	//----- nvinfo : EIATTR_REGCOUNT
	.align		4
        /*0000*/ 	.byte	0x04, 0x2f
        /*0002*/ 	.short	(.L_1 - .L_0)
	.align		4
.L_0:
        /*0004*/ 	.word	index@(_Z19generateSubgraphCSRPiS_S_S_S_S_S_i)
        /*0008*/ 	.word	0x00000016


	//----- nvinfo : EIATTR_FRAME_SIZE
	.align		4
.L_1:
        /*000c*/ 	.byte	0x04, 0x11
        /*000e*/ 	.short	(.L_3 - .L_2)
	.align		4
.L_2:
        /*0010*/ 	.word	index@(_Z19generateSubgraphCSRPiS_S_S_S_S_S_i)
        /*0014*/ 	.word	0x00000000


	//----- nvinfo : EIATTR_MIN_STACK_SIZE
	.align		4
.L_3:
        /*0018*/ 	.byte	0x04, 0x12
        /*001a*/ 	.short	(.L_5 - .L_4)
	.align		4
.L_4:
        /*001c*/ 	.word	index@(_Z19generateSubgraphCSRPiS_S_S_S_S_S_i)
        /*0020*/ 	.word	0x00000000
.L_5:


//--------------------- .nv.compat                --------------------------
	.section	.nv.compat,"",@"SHT_CUDA_COMPAT_INFO"
	.align	4
        /*0000*/ 	.byte	0x02, 0x09, 0x00, 0x00, 0x02, 0x02, 0x01, 0x00, 0x02, 0x05, 0x05, 0x00, 0x03, 0x07, 0x01, 0x01
        /*0010*/ 	.byte	0x02, 0x03, 0x00, 0x00, 0x02, 0x06, 0x01, 0x00, 0x04, 0x0b, 0x08, 0x00, 0x09, 0x00, 0x00, 0x00
        /*0020*/ 	.byte	0x00, 0x00, 0x00, 0x00


//--------------------- .nv.info._Z19generateSubgraphCSRPiS_S_S_S_S_S_i --------------------------
	.section	.nv.info._Z19generateSubgraphCSRPiS_S_S_S_S_S_i,"",@"SHT_CUDA_INFO"
	.sectionflags	@""
	.align	4


	//----- nvinfo : EIATTR_CUDA_API_VERSION
	.align		4
        /*0000*/ 	.byte	0x04, 0x37
        /*0002*/ 	.short	(.L_7 - .L_6)
.L_6:
        /*0004*/ 	.word	0x00000082


	//----- nvinfo : EIATTR_KPARAM_INFO
	.align		4
.L_7:
        /*0008*/ 	.byte	0x04, 0x17
        /*000a*/ 	.short	(.L_9 - .L_8)
.L_8:
        /*000c*/ 	.word	0x00000000
        /*0010*/ 	.short	0x0007
        /*0012*/ 	.short	0x0038
        /*0014*/ 	.byte	0x00, 0xf0, 0x11, 0x00


	//----- nvinfo : EIATTR_KPARAM_INFO
	.align		4
.L_9:
        /*0018*/ 	.byte	0x04, 0x17
        /*001a*/ 	.short	(.L_11 - .L_10)
.L_10:
        /*001c*/ 	.word	0x00000000
        /*0020*/ 	.short	0x0006
        /*0022*/ 	.short	0x0030
        /*0024*/ 	.byte	0x00, 0xf5, 0x21, 0x00


	//----- nvinfo : EIATTR_KPARAM_INFO
	.align		4
.L_11:
        /*0028*/ 	.byte	0x04, 0x17
        /*002a*/ 	.short	(.L_13 - .L_12)
.L_12:
        /*002c*/ 	.word	0x00000000
        /*0030*/ 	.short	0x0005
        /*0032*/ 	.short	0x0028
        /*0034*/ 	.byte	0x00, 0xf5, 0x21, 0x00


	//----- nvinfo : EIATTR_KPARAM_INFO
	.align		4
.L_13:
        /*0038*/ 	.byte	0x04, 0x17
        /*003a*/ 	.short	(.L_15 - .L_14)
.L_14:
        /*003c*/ 	.word	0x00000000
        /*0040*/ 	.short	0x0004
        /*0042*/ 	.short	0x0020
        /*0044*/ 	.byte	0x00, 0xf5, 0x21, 0x00


	//----- nvinfo : EIATTR_KPARAM_INFO
	.align		4
.L_15:
        /*0048*/ 	.byte	0x04, 0x17
        /*004a*/ 	.short	(.L_17 - .L_16)
.L_16:
        /*004c*/ 	.word	0x00000000
        /*0050*/ 	.short	0x0003
        /*0052*/ 	.short	0x0018
        /*0054*/ 	.byte	0x00, 0xf5, 0x21, 0x00


	//----- nvinfo : EIATTR_KPARAM_INFO
	.align		4
.L_17:
        /*0058*/ 	.byte	0x04, 0x17
        /*005a*/ 	.short	(.L_19 - .L_18)
.L_18:
        /*005c*/ 	.word	0x00000000
        /*0060*/ 	.short	0x0002
        /*0062*/ 	.short	0x0010
        /*0064*/ 	.byte	0x00, 0xf5, 0x21, 0x00


	//----- nvinfo : EIATTR_KPARAM_INFO
	.align		4
.L_19:
        /*0068*/ 	.byte	0x04, 0x17
        /*006a*/ 	.short	(.L_21 - .L_20)
.L_20:
        /*006c*/ 	.word	0x00000000
        /*0070*/ 	.short	0x0001
        /*0072*/ 	.short	0x0008
        /*0074*/ 	.byte	0x00, 0xf5, 0x21, 0x00


	//----- nvinfo : EIATTR_KPARAM_INFO
	.align		4
.L_21:
        /*0078*/ 	.byte	0x04, 0x17
        /*007a*/ 	.short	(.L_23 - .L_22)
.L_22:
        /*007c*/ 	.word	0x00000000
        /*0080*/ 	.short	0x0000
        /*0082*/ 	.short	0x0000
        /*0084*/ 	.byte	0x00, 0xf5, 0x21, 0x00


	//----- nvinfo : EIATTR_SPARSE_MMA_MASK
	.align		4
.L_23:
        /*0088*/ 	.byte	0x03, 0x50
        /*008a*/ 	.short	0x0000


	//----- nvinfo : EIATTR_MAXREG_COUNT
	.align		4
        /*008c*/ 	.byte	0x03, 0x1b
        /*008e*/ 	.short	0x00ff


	//----- nvinfo : EIATTR_MERCURY_ISA_VERSION
	.align		4
        /*0090*/ 	.byte	0x03, 0x5f
        /*0092*/ 	.short	0x0101


	//----- nvinfo : EIATTR_VRC_CTA_INIT_COUNT
	.align		4
        /*0094*/ 	.byte	0x02, 0x4a
	.zero		1
	.zero		1


	//----- nvinfo : EIATTR_EXIT_INSTR_OFFSETS
	.align		4
        /*0098*/ 	.byte	0x04, 0x1c
        /*009a*/ 	.short	(.L_25 - .L_24)


	//   ....[0]....
.L_24:
        /*009c*/ 	.word	0x00000070


	//   ....[1]....
        /*00a0*/ 	.word	0x00000170


	//   ....[2]....
        /*00a4*/ 	.word	0x000003d0


	//----- nvinfo : EIATTR_CRS_STACK_SIZE
	.align		4
.L_25:
        /*00a8*/ 	.byte	0x04, 0x1e
        /*00aa*/ 	.short	(.L_27 - .L_26)
.L_26:
        /*00ac*/ 	.word	0x00000000


	//----- nvinfo : EIATTR_CBANK_PARAM_SIZE
	.align		4
.L_27:
        /*00b0*/ 	.byte	0x03, 0x19
        /*00b2*/ 	.short	0x003c


	//----- nvinfo : EIATTR_PARAM_CBANK
	.align		4
        /*00b4*/ 	.byte	0x04, 0x0a
        /*00b6*/ 	.short	(.L_29 - .L_28)
	.align		4
.L_28:
        /*00b8*/ 	.word	index@(.nv.constant0._Z19generateSubgraphCSRPiS_S_S_S_S_S_i)
        /*00bc*/ 	.short	0x0380
        /*00be*/ 	.short	0x003c


	//----- nvinfo : EIATTR_SW_WAR
	.align		4
.L_29:
        /*00c0*/ 	.byte	0x04, 0x36
        /*00c2*/ 	.short	(.L_31 - .L_30)
.L_30:
        /*00c4*/ 	.word	0x00000008
.L_31:


//--------------------- .nv.callgraph             --------------------------
	.section	.nv.callgraph,"",@"SHT_CUDA_CALLGRAPH"
	.align	4
	.sectionentsize	8
	.align		4
        /*0000*/ 	.word	0x00000000
	.align		4
        /*0004*/ 	.word	0xffffffff
	.align		4
        /*0008*/ 	.word	0x00000000
	.align		4
        /*000c*/ 	.word	0xfffffffe
	.align		4
        /*0010*/ 	.word	0x00000000
	.align		4
        /*0014*/ 	.word	0xfffffffd
	.align		4
        /*0018*/ 	.word	0x00000000
	.align		4
        /*001c*/ 	.word	0xfffffffc


//--------------------- .text._Z19generateSubgraphCSRPiS_S_S_S_S_S_i --------------------------
	.section	.text._Z19generateSubgraphCSRPiS_S_S_S_S_S_i,"ax",@progbits
	.align	128
        .global         _Z19generateSubgraphCSRPiS_S_S_S_S_S_i
        .type           _Z19generateSubgraphCSRPiS_S_S_S_S_S_i,@function
        .size           _Z19generateSubgraphCSRPiS_S_S_S_S_S_i,(.L_x_6 - _Z19generateSubgraphCSRPiS_S_S_S_S_S_i)
        .other          _Z19generateSubgraphCSRPiS_S_S_S_S_S_i,@"STO_CUDA_ENTRY STV_DEFAULT"
_Z19generateSubgraphCSRPiS_S_S_S_S_S_i:
.text._Z19generateSubgraphCSRPiS_S_S_S_S_S_i:
[----:B------:R-:W-:Y:S01]  /*0000*/  LDC R1, c[0x0][0x37c] ;  /* 0x0000df00ff017b82 */ /* 0x000fe20000000800 */
[----:B------:R-:W0:Y:S07]  /*0010*/  S2R R0, SR_TID.X ;  /* 0x0000000000007919 */ /* 0x000e2e0000002100 */
[----:B------:R-:W0:Y:S08]  /*0020*/  S2UR UR4, SR_CTAID.X ;  /* 0x00000000000479c3 */ /* 0x000e300000002500 */
[----:B------:R-:W0:Y:S08]  /*0030*/  LDC R5, c[0x0][0x360] ;  /* 0x0000d800ff057b82 */ /* 0x000e300000000800 */
[----:B------:R-:W1:Y:S01]  /*0040*/  LDC R8, c[0x0][0x3b8] ;  /* 0x0000ee00ff087b82 */ /* 0x000e620000000800 */
[----:B0-----:R-:W-:-:S05]  /*0050*/  IMAD R5, R5, UR4, R0 ;  /* 0x0000000405057c24 */ /* 0x001fca000f8e0200 */
[----:B-1----:R-:W-:-:S13]  /*0060*/  ISETP.GE.AND P0, PT, R5, R8, PT ;  /* 0x000000080500720c */ /* 0x002fda0003f06270 */
[----:B------:R-:W-:Y:S05]  /*0070*/  @P0 EXIT ;  /* 0x000000000000094d */ /* 0x000fea0003800000 */
[----:B------:R-:W0:Y:S01]  /*0080*/  LDC.64 R6, c[0x0][0x3b0] ;  /* 0x0000ec00ff067b82 */ /* 0x000e220000000a00 */
[----:B------:R-:W1:Y:S07]  /*0090*/  LDCU.64 UR4, c[0x0][0x358] ;  /* 0x00006b00ff0477ac */ /* 0x000e6e0008000a00 */
[----:B------:R-:W2:Y:S01]  /*00a0*/  LDC.64 R2, c[0x0][0x398] ;  /* 0x0000e600ff027b82 */ /* 0x000ea20000000a00 */
[----:B------:R-:W-:Y:S01]  /*00b0*/  ISETP.GE.AND P0, PT, R8, 0x1, PT ;  /* 0x000000010800780c */ /* 0x000fe20003f06270 */
[----:B------:R-:W3:Y:S01]  /*00c0*/  LDCU UR6, c[0x0][0x3b8] ;  /* 0x00007700ff0677ac */ /* 0x000ee20008000800 */
[----:B0-----:R-:W-:-:S06]  /*00d0*/  IMAD.WIDE R6, R5, 0x4, R6 ;  /* 0x0000000405067825 */ /* 0x001fcc00078e0206 */
[----:B-1----:R-:W4:Y:S01]  /*00e0*/  LDG.E R7, desc[UR4][R6.64] ;  /* 0x0000000406077981 */ /* 0x002f22000c1e1900 */
[----:B--2---:R-:W-:Y:S02]  /*00f0*/  IMAD.WIDE R2, R5, 0x4, R2 ;  /* 0x0000000405027825 */ /* 0x004fe400078e0202 */
[----:B------:R-:W4:Y:S03]  /*0100*/  LDC.64 R4, c[0x0][0x380] ;  /* 0x0000e000ff047b82 */ /* 0x000f260000000a00 */
[----:B------:R-:W2:Y:S01]  /*0110*/  LDG.E R9, desc[UR4][R2.64+-0x4] ;  /* 0xfffffc0402097981 */ /* 0x000ea2000c1e1900 */
[----:B----4-:R-:W-:-:S03]  /*0120*/  IMAD.WIDE R4, R7, 0x4, R4 ;  /* 0x0000000407047825 */ /* 0x010fc600078e0204 */
[----:B--2---:R0:W-:Y:S04]  /*0130*/  STG.E desc[UR4][R2.64], R9 ;  /* 0x0000000902007986 */ /* 0x0041e8000c101904 */
[----:B------:R-:W2:Y:S04]  /*0140*/  LDG.E R0, desc[UR4][R4.64] ;  /* 0x0000000404007981 */ /* 0x000ea8000c1e1900 */
[----:B------:R-:W2:Y:S02]  /*0150*/  LDG.E R11, desc[UR4][R4.64+0x4] ;  /* 0x00000404040b7981 */ /* 0x000ea4000c1e1900 */
[----:B--2---:R-:W-:-:S13]  /*0160*/  ISETP.GE.OR P0, PT, R0, R11, !P0 ;  /* 0x0000000b0000720c */ /* 0x004fda0004706670 */
[----:B0--3--:R-:W-:Y:S05]  /*0170*/  @P0 EXIT ;  /* 0x000000000000094d */ /* 0x009fea0003800000 */
[----:B------:R-:W-:Y:S02]  /*0180*/  MOV R13, R9 ;  /* 0x00000009000d7202 */ /* 0x000fe40000000f00 */
[----:B------:R-:W-:-:S07]  /*0190*/  MOV R15, R11 ;  /* 0x0000000b000f7202 */ /* 0x000fce0000000f00 */
.L_x_4:
[----:B0-----:R-:W0:Y:S08]  /*01a0*/  LDC.64 R6, c[0x0][0x388] ;  /* 0x0000e200ff067b82 */ /* 0x001e300000000a00 */
[----:B------:R-:W1:Y:S08]  /*01b0*/  LDC.64 R8, c[0x0][0x3b0] ;  /* 0x0000ec00ff087b82 */ /* 0x000e700000000a00 */
[----:B------:R-:W2:Y:S01]  /*01c0*/  LDC.64 R10, c[0x0][0x3b0] ;  /* 0x0000ec00ff0a7b82 */ /* 0x000ea20000000a00 */
[----:B0-----:R-:W-:-:S05]  /*01d0*/  IMAD.WIDE R6, R0, 0x4, R6 ;  /* 0x0000000400067825 */ /* 0x001fca00078e0206 */
[----:B------:R-:W3:Y:S04]  /*01e0*/  LDG.E R19, desc[UR4][R6.64] ;  /* 0x0000000406137981 */ /* 0x000ee8000c1e1900 */
[----:B-1----:R-:W3:Y:S01]  /*01f0*/  LDG.E R8, desc[UR4][R8.64] ;  /* 0x0000000408087981 */ /* 0x002ee2000c1e1900 */
[----:B------:R-:W-:Y:S01]  /*0200*/  BSSY.RECONVERGENT B0, `(.L_x_0) ;  /* 0x0000019000007945 */ /* 0x000fe20003800200 */
[----:B------:R-:W-:Y:S01]  /*0210*/  HFMA2 R17, -RZ, RZ, 0, 0 ;  /* 0x00000000ff117431 */ /* 0x000fe200000001ff */
[----:B---3--:R-:W-:-:S13]  /*0220*/  ISETP.NE.AND P0, PT, R19, R8, PT ;  /* 0x000000081300720c */ /* 0x008fda0003f05270 */
[----:B--2---:R-:W-:Y:S05]  /*0230*/  @!P0 BRA `(.L_x_1) ;  /* 0x00000000001c8947 */ /* 0x004fea0003800000 */
.L_x_3:
[----:B------:R-:W-:-:S05]  /*0240*/  VIADD R17, R17, 0x1 ;  /* 0x0000000111117836 */ /* 0x000fca0000000000 */
[----:B------:R-:W-:-:S13]  /*0250*/  ISETP.NE.AND P0, PT, R17, UR6, PT ;  /* 0x0000000611007c0c */ /* 0x000fda000bf05270 */
[----:B------:R-:W-:Y:S05]  /*0260*/  @!P0 BRA `(.L_x_2) ;  /* 0x0000000000488947 */ /* 0x000fea0003800000 */
[----:B------:R-:W-:-:S06]  /*0270*/  IMAD.WIDE.U32 R6, R17, 0x4, R10 ;  /* 0x0000000411067825 */ /* 0x000fcc00078e000a */
[----:B------:R-:W2:Y:S02]  /*0280*/  LDG.E R6, desc[UR4][R6.64] ;  /* 0x0000000406067981 */ /* 0x000ea4000c1e1900 */
[----:B--2---:R-:W-:-:S13]  /*0290*/  ISETP.NE.AND P0, PT, R19, R6, PT ;  /* 0x000000061300720c */ /* 0x004fda0003f05270 */
[----:B------:R-:W-:Y:S05]  /*02a0*/  @P0 BRA `(.L_x_3) ;  /* 0xfffffffc00e40947 */ /* 0x000fea000383ffff */
.L_x_1:
[----:B------:R-:W0:Y:S08]  /*02b0*/  LDC.64 R6, c[0x0][0x3a0] ;  /* 0x0000e800ff067b82 */ /* 0x000e300000000a00 */
[----:B------:R-:W1:Y:S08]  /*02c0*/  LDC.64 R8, c[0x0][0x390] ;  /* 0x0000e400ff087b82 */ /* 0x000e700000000a00 */
[----:B------:R-:W2:Y:S01]  /*02d0*/  LDC.64 R10, c[0x0][0x3a8] ;  /* 0x0000ea00ff0a7b82 */ /* 0x000ea20000000a00 */
[----:B0-----:R-:W-:-:S05]  /*02e0*/  IMAD.WIDE R6, R13, 0x4, R6 ;  /* 0x000000040d067825 */ /* 0x001fca00078e0206 */
[----:B------:R0:W-:Y:S01]  /*02f0*/  STG.E desc[UR4][R6.64], R17 ;  /* 0x0000001106007986 */ /* 0x0001e2000c101904 */
[----:B-1----:R-:W-:-:S03]  /*0300*/  IMAD.WIDE R8, R0, 0x4, R8 ;  /* 0x0000000400087825 */ /* 0x002fc600078e0208 */
[----:B------:R-:W2:Y:S04]  /*0310*/  LDG.E R13, desc[UR4][R2.64] ;  /* 0x00000004020d7981 */ /* 0x000ea8000c1e1900 */
[----:B------:R-:W3:Y:S01]  /*0320*/  LDG.E R9, desc[UR4][R8.64] ;  /* 0x0000000408097981 */ /* 0x000ee2000c1e1900 */
[----:B--2---:R-:W-:-:S05]  /*0330*/  IMAD.WIDE R10, R13, 0x4, R10 ;  /* 0x000000040d0a7825 */ /* 0x004fca00078e020a */
[----:B---3--:R0:W-:Y:S04]  /*0340*/  STG.E desc[UR4][R10.64], R9 ;  /* 0x000000090a007986 */ /* 0x0081e8000c101904 */
[----:B------:R-:W2:Y:S02]  /*0350*/  LDG.E R13, desc[UR4][R2.64] ;  /* 0x00000004020d7981 */ /* 0x000ea4000c1e1900 */
[----:B--2---:R-:W-:-:S05]  /*0360*/  IADD3 R13, PT, PT, R13, 0x1, RZ ;  /* 0x000000010d0d7810 */ /* 0x004fca0007ffe0ff */
[----:B------:R0:W-:Y:S04]  /*0370*/  STG.E desc[UR4][R2.64], R13 ;  /* 0x0000000d02007986 */ /* 0x0001e8000c101904 */
[----:B------:R0:W5:Y:S02]  /*0380*/  LDG.E R15, desc[UR4][R4.64+0x4] ;  /* 0x00000404040f7981 */ /* 0x000164000c1e1900 */
.L_x_2:
[----:B------:R-:W-:Y:S05]  /*0390*/  BSYNC.RECONVERGENT B0 ;  /* 0x0000000000007941 */ /* 0x000fea0003800200 */
.L_x_0:
[----:B------:R-:W-:-:S05]  /*03a0*/  VIADD R0, R0, 0x1 ;  /* 0x0000000100007836 */ /* 0x000fca0000000000 */
[----:B-----5:R-:W-:-:S13]  /*03b0*/  ISETP.GE.AND P0, PT, R0, R15, PT ;  /* 0x0000000f0000720c */ /* 0x020fda0003f06270 */
[----:B------:R-:W-:Y:S05]  /*03c0*/  @!P0 BRA `(.L_x_4) ;  /* 0xfffffffc00748947 */ /* 0x000fea000383ffff */
[----:B------:R-:W-:Y:S05]  /*03d0*/  EXIT ;  /* 0x000000000000794d */ /* 0x000fea0003800000 */
.L_x_5:
[----:B------:R-:W-:-:S00]  /*03e0*/  BRA `(.L_x_5) ;  /* 0xfffffffc00fc7947 */ /* 0x000fc0000383ffff */
[----:B------:R-:W-:-:S00]  /*03f0*/  NOP ;  /* 0x0000000000007918 */ /* 0x000fc00000000000 */
        /* <DEDUP_REMOVED lines=8> */
.L_x_6:


//--------------------- .nv.shared.reserved.0     --------------------------
	.section	.nv.shared.reserved.0,"aw",@nobits
	.weak		__nv_reservedSMEM_offset_0_alias
	.size		__nv_reservedSMEM_offset_0_alias, 0, 64
	.other		__nv_reservedSMEM_offset_0_alias,@"STO_CUDA_RESERVED_SHARED STV_DEFAULT"
__nv_reservedSMEM_offset_0_alias:
	.zero		0
	.zero		64


//--------------------- .nv.constant0._Z19generateSubgraphCSRPiS_S_S_S_S_S_i --------------------------
	.section	.nv.constant0._Z19generateSubgraphCSRPiS_S_S_S_S_S_i,"a",@progbits
	.sectionflags	@""
	.align	4
.nv.constant0._Z19generateSubgraphCSRPiS_S_S_S_S_S_i:
	.zero		956


//--------------------- SYMBOLS --------------------------

	.type		.nv.reservedSmem.offset0,@object
	.size		.nv.reservedSmem.offset0,0x4
